	.headerflags	@"EF_CUDA_TEXMODE_UNIFIED EF_CUDA_64BIT_ADDRESS EF_CUDA_ACCELERATORS EF_CUDA_SM90 EF_CUDA_VIRTUAL_SM(EF_CUDA_SM90)"
	.elftype	@"ET_EXEC"


//--------------------- .nv.info                  --------------------------
	.section	.nv.info,"",@"SHT_CUDA_INFO"
	.align	4


	//----- nvinfo : EIATTR_REGCOUNT
	.align		4
        /*0000*/ 	.byte	0x04, 0x2f
        /*0002*/ 	.short	(.L_1 - .L_0)
	.align		4
.L_0:
        /*0004*/ 	.word	index@(triton_poi_fused_convolution_reflection_pad1d_2)
        /*0008*/ 	.word	0x0000000c


	//----- nvinfo : EIATTR_MIN_STACK_SIZE
	.align		4
.L_1:
        /*000c*/ 	.byte	0x04, 0x12
        /*000e*/ 	.short	(.L_3 - .L_2)
	.align		4
.L_2:
        /*0010*/ 	.word	index@(triton_poi_fused_convolution_reflection_pad1d_2)
        /*0014*/ 	.word	0x00000000


	//----- nvinfo : EIATTR_FRAME_SIZE
	.align		4
.L_3:
        /*0018*/ 	.byte	0x04, 0x11
        /*001a*/ 	.short	(.L_5 - .L_4)
	.align		4
.L_4:
        /*001c*/ 	.word	index@(triton_poi_fused_convolution_reflection_pad1d_2)
        /*0020*/ 	.word	0x00000000


	//----- nvinfo : EIATTR_MIN_STACK_SIZE
	.align		4
.L_5:
        /*0024*/ 	.byte	0x04, 0x12
        /*0026*/ 	.short	(.L_7 - .L_6)
	.align		4
.L_6:
        /*0028*/ 	.word	index@(triton_poi_fused_convolution_reflection_pad1d_2)
        /*002c*/ 	.word	0x00000000
.L_7:


//--------------------- .nv.info.triton_poi_fused_convolution_reflection_pad1d_2 --------------------------
	.section	.nv.info.triton_poi_fused_convolution_reflection_pad1d_2,"",@"SHT_CUDA_INFO"
	.sectionflags	@""
	.align	4


	//----- nvinfo : EIATTR_CUDA_API_VERSION
	.align		4
        /*0000*/ 	.byte	0x04, 0x37
        /*0002*/ 	.short	(.L_9 - .L_8)
.L_8:
        /*0004*/ 	.word	0x0000007c


	//----- nvinfo : EIATTR_KPARAM_INFO
	.align		4
.L_9:
        /*0008*/ 	.byte	0x04, 0x17
        /*000a*/ 	.short	(.L_11 - .L_10)
.L_10:
        /*000c*/ 	.word	0x00000000
        /*0010*/ 	.short	0x0002
        /*0012*/ 	.short	0x0010
        /*0014*/ 	.byte	0x00, 0xf0, 0x11, 0x00


	//----- nvinfo : EIATTR_KPARAM_INFO
	.align		4
.L_11:
        /*0018*/ 	.byte	0x04, 0x17
        /*001a*/ 	.short	(.L_13 - .L_12)
.L_12:
        /*001c*/ 	.word	0x00000000
        /*0020*/ 	.short	0x0001
        /*0022*/ 	.short	0x0008
        /*0024*/ 	.byte	0x00, 0xf4, 0x21, 0x00


	//----- nvinfo : EIATTR_KPARAM_INFO
	.align		4
.L_13:
        /*0028*/ 	.byte	0x04, 0x17
        /*002a*/ 	.short	(.L_15 - .L_14)
.L_14:
        /*002c*/ 	.word	0x00000000
        /*0030*/ 	.short	0x0000
        /*0032*/ 	.short	0x0000
        /*0034*/ 	.byte	0x00, 0xf4, 0x21, 0x00


	//----- nvinfo : EIATTR_SPARSE_MMA_MASK
	.align		4
.L_15:
        /*0038*/ 	.byte	0x03, 0x50
        /*003a*/ 	.short	0x0000


	//----- nvinfo : EIATTR_MAXREG_COUNT
	.align		4
        /*003c*/ 	.byte	0x03, 0x1b
        /*003e*/ 	.short	0x00ff


	//----- nvinfo : EIATTR_EXIT_INSTR_OFFSETS
	.align		4
        /*0040*/ 	.byte	0x04, 0x1c
        /*0042*/ 	.short	(.L_17 - .L_16)


	//   ....[0]....
.L_16:
        /*0044*/ 	.word	0x00000190


	//   ....[1]....
        /*0048*/ 	.word	0x000001b0


	//----- nvinfo : EIATTR_REQNTID
	.align		4
.L_17:
        /*004c*/ 	.byte	0x04, 0x10
        /*004e*/ 	.short	(.L_19 - .L_18)
.L_18:
        /*0050*/ 	.word	0x00000080
        /*0054*/ 	.word	0x00000001
        /*0058*/ 	.word	0x00000001


	//----- nvinfo : EIATTR_CRS_STACK_SIZE
	.align		4
.L_19:
        /*005c*/ 	.byte	0x04, 0x1e
        /*005e*/ 	.short	(.L_21 - .L_20)
.L_20:
        /*0060*/ 	.word	0x00000000


	//----- nvinfo : EIATTR_CBANK_PARAM_SIZE
	.align		4
.L_21:
        /*0064*/ 	.byte	0x03, 0x19
        /*0066*/ 	.short	0x0014


	//----- nvinfo : EIATTR_PARAM_CBANK
	.align		4
        /*0068*/ 	.byte	0x04, 0x0a
        /*006a*/ 	.short	(.L_23 - .L_22)
	.align		4
.L_22:
        /*006c*/ 	.word	index@(.nv.constant0.triton_poi_fused_convolution_reflection_pad1d_2)
        /*0070*/ 	.short	0x0210
        /*0072*/ 	.short	0x0014


	//----- nvinfo : EIATTR_SW_WAR
	.align		4
.L_23:
        /*0074*/ 	.byte	0x04, 0x36
        /*0076*/ 	.short	(.L_25 - .L_24)
.L_24:
        /*0078*/ 	.word	0x00000008
.L_25:


//--------------------- .nv.callgraph             --------------------------
	.section	.nv.callgraph,"",@"SHT_CUDA_CALLGRAPH"
	.align	4
	.sectionentsize	8
	.align		4
        /*0000*/ 	.word	0x00000000
	.align		4
        /*0004*/ 	.word	0xffffffff
	.align		4
        /*0008*/ 	.word	0x00000000
	.align		4
        /*000c*/ 	.word	0xfffffffe
	.align		4
        /*0010*/ 	.word	0x00000000
	.align		4
        /*0014*/ 	.word	0xfffffffd
	.align		4
        /*0018*/ 	.word	0x00000000
	.align		4
        /*001c*/ 	.word	0xfffffffc


//--------------------- .text.triton_poi_fused_convolution_reflection_pad1d_2 --------------------------
	.section	.text.triton_poi_fused_convolution_reflection_pad1d_2,"ax",@progbits
	.align	128
        .global         triton_poi_fused_convolution_reflection_pad1d_2
        .type           triton_poi_fused_convolution_reflection_pad1d_2,@function
        .size           triton_poi_fused_convolution_reflection_pad1d_2,(.L_x_3 - triton_poi_fused_convolution_reflection_pad1d_2)
        .other          triton_poi_fused_convolution_reflection_pad1d_2,@"STO_CUDA_ENTRY STV_DEFAULT"
triton_poi_fused_convolution_reflection_pad1d_2:
.text.triton_poi_fused_convolution_reflection_pad1d_2:
[----:B------:R-:W0:Y:S02]  /*0000*/  LDC R1, c[0x0][0x28] ;  /* 0x00000a00ff017b82 */ /* 0x000e240000000800 */
[----:B------:R-:W1:Y:S01]  /*0010*/  S2R R0, SR_TID.X ;  /* 0x0000000000007919 */ /* 0x000e620000002100 */
[----:B------:R-:W2:Y:S01]  /*0020*/  LDC.64 R4, c[0x0][0x218] ;  /* 0x00008600ff047b82 */ /* 0x000ea20000000a00 */
[----:B------:R-:W-:Y:S01]  /*0030*/  ULDC.64 UR4, c[0x0][0x208] ;  /* 0x0000820000047ab9 */ /* 0x000fe20000000a00 */
[----:B------:R-:W-:Y:S01]  /*0040*/  BSSY B0, `(.L_x_0) ;  /* 0x0000014000007945 */ /* 0x000fe20003800000 */
[----:B------:R-:W3:Y:S01]  /*0050*/  S2R R7, SR_CTAID.X ;  /* 0x0000000000077919 */ /* 0x000ee20000002500 */
[----:B-1----:R-:W-:-:S05]  /*0060*/  LOP3.LUT R0, R0, 0x7f, RZ, 0xc0, !PT ;  /* 0x0000007f00007812 */ /* 0x002fca00078ec0ff */
[----:B---3--:R-:W-:-:S04]  /*0070*/  IMAD R7, R7, 0x80, R0 ;  /* 0x0000008007077824 */ /* 0x008fc800078e0200 */
[C---:B------:R-:W-:Y:S01]  /*0080*/  IMAD.HI R0, R7.reuse, 0x66666667, RZ ;  /* 0x6666666707007827 */ /* 0x040fe200078e02ff */
[----:B------:R-:W-:-:S03]  /*0090*/  ISETP.GE.AND P0, PT, R7, 0xa0, PT ;  /* 0x000000a00700780c */ /* 0x000fc60003f06270 */
[----:B--2---:R-:W-:Y:S01]  /*00a0*/  IMAD.WIDE R4, R7, 0x4, R4 ;  /* 0x0000000407047825 */ /* 0x004fe200078e0204 */
[----:B------:R-:W-:-:S04]  /*00b0*/  SHF.R.U32.HI R3, RZ, 0x1f, R0 ;  /* 0x0000001fff037819 */ /* 0x000fc80000011600 */
[----:B------:R-:W-:-:S05]  /*00c0*/  LEA.HI.SX32 R0, R0, R3, 0x1e ;  /* 0x0000000300007211 */ /* 0x000fca00078ff2ff */
[----:B------:R-:W-:Y:S02]  /*00d0*/  IMAD R2, R0, -0xa, R7 ;  /* 0xfffffff600027824 */ /* 0x000fe400078e0207 */
[----:B------:R-:W-:-:S03]  /*00e0*/  IMAD.MOV.U32 R7, RZ, RZ, RZ ;  /* 0x000000ffff077224 */ /* 0x000fc600078e00ff */
[----:B------:R-:W-:-:S04]  /*00f0*/  IADD3 R2, R2, -0x3, RZ ;  /* 0xfffffffd02027810 */ /* 0x000fc80007ffe0ff */
[----:B------:R-:W-:Y:S02]  /*0100*/  IABS R6, R2 ;  /* 0x0000000200067213 */ /* 0x000fe40000000000 */
[----:B------:R-:W1:Y:S03]  /*0110*/  LDC.64 R2, c[0x0][0x210] ;  /* 0x00008400ff027b82 */ /* 0x000e660000000a00 */
[----:B------:R-:W-:-:S05]  /*0120*/  VIADD R6, R6, 0xfffffffd ;  /* 0xfffffffd06067836 */ /* 0x000fca0000000000 */
[----:B------:R-:W-:-:S04]  /*0130*/  IABS R9, R6 ;  /* 0x0000000600097213 */ /* 0x000fc80000000000 */
[----:B------:R-:W-:-:S05]  /*0140*/  LEA R9, R0, -R9, 0x2 ;  /* 0x8000000900097211 */ /* 0x000fca00078e10ff */
[----:B-1----:R-:W-:Y:S01]  /*0150*/  IMAD.WIDE R2, R9, 0x4, R2 ;  /* 0x0000000409027825 */ /* 0x002fe200078e0202 */
[----:B------:R-:W-:Y:S06]  /*0160*/  @P0 BRA `(.L_x_1) ;  /* 0x0000000000040947 */ /* 0x000fec0003800000 */
[----:B------:R1:W5:Y:S02]  /*0170*/  LDG.E.EL R7, desc[UR4][R2.64+0xc] ;  /* 0x00000c0402077981 */ /* 0x000364000c2e1900 */
.L_x_1:
[----:B------:R-:W-:Y:S05]  /*0180*/  BSYNC B0 ;  /* 0x0000000000007941 */ /* 0x000fea0003800000 */
.L_x_0:
[----:B------:R-:W-:Y:S05]  /*0190*/  @P0 EXIT ;  /* 0x000000000000094d */ /* 0x000fea0003800000 */
[----:B-----5:R-:W-:Y:S01]  /*01a0*/  STG.E desc[UR4][R4.64], R7 ;  /* 0x0000000704007986 */ /* 0x020fe2000c101904 */
[----:B------:R-:W-:Y:S05]  /*01b0*/  EXIT ;  /* 0x000000000000794d */ /* 0x000fea0003800000 */
.L_x_2:
[----:B------:R-:W-:-:S00]  /*01c0*/  BRA `(.L_x_2) ;  /* 0xfffffffc00fc7947 */ /* 0x000fc0000383ffff */
[----:B------:R-:W-:-:S00]  /*01d0*/  NOP ;  /* 0x0000000000007918 */ /* 0x000fc00000000000 */
        /* <DEDUP_REMOVED lines=10> */
.L_x_3:


//--------------------- .nv.constant0.triton_poi_fused_convolution_reflection_pad1d_2 --------------------------
	.section	.nv.constant0.triton_poi_fused_convolution_reflection_pad1d_2,"a",@progbits
	.sectionflags	@""
	.align	4
.nv.constant0.triton_poi_fused_convolution_reflection_pad1d_2:
	.zero		548
